//
// Generated by NVIDIA NVVM Compiler
//
// Compiler Build ID: CL-36424714
// Cuda compilation tools, release 13.0, V13.0.88
// Based on NVVM 20.0.0
//

.version 9.0
.target sm_100
.address_size 64

	// .globl	_Z9conv2dGPUPfS_S_iiiii
// _ZZ9conv2dGPUPfS_S_iiiiiE2Ns has been demoted

.visible .entry _Z9conv2dGPUPfS_S_iiiii(
	.param .u64 .ptr .align 1 _Z9conv2dGPUPfS_S_iiiii_param_0,
	.param .u64 .ptr .align 1 _Z9conv2dGPUPfS_S_iiiii_param_1,
	.param .u64 .ptr .align 1 _Z9conv2dGPUPfS_S_iiiii_param_2,
	.param .u32 _Z9conv2dGPUPfS_S_iiiii_param_3,
	.param .u32 _Z9conv2dGPUPfS_S_iiiii_param_4,
	.param .u32 _Z9conv2dGPUPfS_S_iiiii_param_5,
	.param .u32 _Z9conv2dGPUPfS_S_iiiii_param_6,
	.param .u32 _Z9conv2dGPUPfS_S_iiiii_param_7
)
{
	.reg .pred 	%p<20>;
	.reg .b32 	%r<74>;
	.reg .b32 	%f<120>;
	.reg .b64 	%rd<38>;
	// demoted variable
	.shared .align 4 .b8 _ZZ9conv2dGPUPfS_S_iiiiiE2Ns[1600];
	ld.param.u64 	%rd6, [_Z9conv2dGPUPfS_S_iiiii_param_0];
	ld.param.u64 	%rd8, [_Z9conv2dGPUPfS_S_iiiii_param_1];
	ld.param.u64 	%rd7, [_Z9conv2dGPUPfS_S_iiiii_param_2];
	ld.param.u32 	%r33, [_Z9conv2dGPUPfS_S_iiiii_param_3];
	ld.param.u32 	%r29, [_Z9conv2dGPUPfS_S_iiiii_param_4];
	ld.param.u32 	%r30, [_Z9conv2dGPUPfS_S_iiiii_param_5];
	ld.param.u32 	%r31, [_Z9conv2dGPUPfS_S_iiiii_param_6];
	ld.param.u32 	%r32, [_Z9conv2dGPUPfS_S_iiiii_param_7];
	cvta.to.global.u64 	%rd1, %rd8;
	mov.u32 	%r1, %tid.x;
	mov.u32 	%r2, %tid.y;
	mov.u32 	%r34, %ctaid.y;
	shl.b32 	%r35, %r34, 4;
	add.s32 	%r3, %r35, %r2;
	mov.u32 	%r36, %ctaid.x;
	shl.b32 	%r37, %r36, 4;
	add.s32 	%r4, %r37, %r1;
	setp.ge.s32 	%p1, %r3, %r33;
	setp.ge.s32 	%p2, %r4, %r29;
	or.pred  	%p3, %p1, %p2;
	@%p3 bra 	$L__BB0_2;
	cvta.to.global.u64 	%rd9, %rd6;
	mad.lo.s32 	%r43, %r29, %r3, %r4;
	mul.wide.s32 	%rd10, %r43, 4;
	add.s64 	%rd11, %rd9, %rd10;
	ld.global.f32 	%f17, [%rd11];
	mov.u32 	%r44, _ZZ9conv2dGPUPfS_S_iiiiiE2Ns;
	mad.lo.s32 	%r45, %r2, 80, %r44;
	shl.b32 	%r46, %r1, 2;
	add.s32 	%r47, %r45, %r46;
	st.shared.f32 	[%r47], %f17;
	bra.uni 	$L__BB0_3;
$L__BB0_2:
	mov.u32 	%r38, _ZZ9conv2dGPUPfS_S_iiiiiE2Ns;
	mad.lo.s32 	%r39, %r2, 80, %r38;
	shl.b32 	%r40, %r1, 2;
	add.s32 	%r41, %r39, %r40;
	mov.b32 	%r42, 0;
	st.shared.u32 	[%r41], %r42;
$L__BB0_3:
	bar.sync 	0;
	or.b32  	%r48, %r2, %r1;
	and.b32  	%r49, %r48, 1008;
	setp.ne.s32 	%p4, %r49, 0;
	setp.lt.s32 	%p5, %r30, 1;
	mov.f32 	%f118, 0f00000000;
	or.pred  	%p6, %p4, %p5;
	@%p6 bra 	$L__BB0_19;
	and.b32  	%r5, %r30, 15;
	add.s32 	%r6, %r5, -1;
	and.b32  	%r7, %r30, 7;
	add.s32 	%r8, %r7, -1;
	and.b32  	%r9, %r30, 2147483632;
	and.b32  	%r10, %r30, 3;
	neg.s32 	%r11, %r9;
	shl.b32 	%r51, %r1, 2;
	mov.u32 	%r52, _ZZ9conv2dGPUPfS_S_iiiiiE2Ns;
	add.s32 	%r53, %r51, %r52;
	add.s32 	%r12, %r53, 32;
	mov.f32 	%f118, 0f00000000;
	mov.b32 	%r68, 0;
$L__BB0_5:
	setp.lt.u32 	%p7, %r30, 16;
	mul.lo.s32 	%r14, %r68, %r30;
	add.s32 	%r15, %r68, %r2;
	mov.b32 	%r72, 0;
	@%p7 bra 	$L__BB0_8;
	mul.wide.u32 	%rd12, %r14, 4;
	add.s64 	%rd13, %rd1, %rd12;
	add.s64 	%rd37, %rd13, 32;
	mad.lo.s32 	%r69, %r15, 80, %r12;
	mov.u32 	%r70, %r11;
$L__BB0_7:
	.pragma "nounroll";
	ld.global.f32 	%f21, [%rd37+-32];
	ld.shared.f32 	%f22, [%r69+-32];
	fma.rn.f32 	%f23, %f21, %f22, %f118;
	ld.global.f32 	%f24, [%rd37+-28];
	ld.shared.f32 	%f25, [%r69+-28];
	fma.rn.f32 	%f26, %f24, %f25, %f23;
	ld.global.f32 	%f27, [%rd37+-24];
	ld.shared.f32 	%f28, [%r69+-24];
	fma.rn.f32 	%f29, %f27, %f28, %f26;
	ld.global.f32 	%f30, [%rd37+-20];
	ld.shared.f32 	%f31, [%r69+-20];
	fma.rn.f32 	%f32, %f30, %f31, %f29;
	ld.global.f32 	%f33, [%rd37+-16];
	ld.shared.f32 	%f34, [%r69+-16];
	fma.rn.f32 	%f35, %f33, %f34, %f32;
	ld.global.f32 	%f36, [%rd37+-12];
	ld.shared.f32 	%f37, [%r69+-12];
	fma.rn.f32 	%f38, %f36, %f37, %f35;
	ld.global.f32 	%f39, [%rd37+-8];
	ld.shared.f32 	%f40, [%r69+-8];
	fma.rn.f32 	%f41, %f39, %f40, %f38;
	ld.global.f32 	%f42, [%rd37+-4];
	ld.shared.f32 	%f43, [%r69+-4];
	fma.rn.f32 	%f44, %f42, %f43, %f41;
	ld.global.f32 	%f45, [%rd37];
	ld.shared.f32 	%f46, [%r69];
	fma.rn.f32 	%f47, %f45, %f46, %f44;
	ld.global.f32 	%f48, [%rd37+4];
	ld.shared.f32 	%f49, [%r69+4];
	fma.rn.f32 	%f50, %f48, %f49, %f47;
	ld.global.f32 	%f51, [%rd37+8];
	ld.shared.f32 	%f52, [%r69+8];
	fma.rn.f32 	%f53, %f51, %f52, %f50;
	ld.global.f32 	%f54, [%rd37+12];
	ld.shared.f32 	%f55, [%r69+12];
	fma.rn.f32 	%f56, %f54, %f55, %f53;
	ld.global.f32 	%f57, [%rd37+16];
	ld.shared.f32 	%f58, [%r69+16];
	fma.rn.f32 	%f59, %f57, %f58, %f56;
	ld.global.f32 	%f60, [%rd37+20];
	ld.shared.f32 	%f61, [%r69+20];
	fma.rn.f32 	%f62, %f60, %f61, %f59;
	ld.global.f32 	%f63, [%rd37+24];
	ld.shared.f32 	%f64, [%r69+24];
	fma.rn.f32 	%f65, %f63, %f64, %f62;
	ld.global.f32 	%f66, [%rd37+28];
	ld.shared.f32 	%f67, [%r69+28];
	fma.rn.f32 	%f118, %f66, %f67, %f65;
	add.s32 	%r70, %r70, 16;
	add.s64 	%rd37, %rd37, 64;
	add.s32 	%r69, %r69, 64;
	setp.ne.s32 	%p8, %r70, 0;
	mov.u32 	%r72, %r9;
	@%p8 bra 	$L__BB0_7;
$L__BB0_8:
	setp.eq.s32 	%p9, %r5, 0;
	@%p9 bra 	$L__BB0_18;
	mad.lo.s32 	%r22, %r15, 80, %r52;
	setp.lt.u32 	%p10, %r6, 7;
	@%p10 bra 	$L__BB0_11;
	add.s32 	%r56, %r72, %r14;
	mul.wide.u32 	%rd14, %r56, 4;
	add.s64 	%rd15, %rd1, %rd14;
	ld.global.f32 	%f69, [%rd15];
	add.s32 	%r57, %r72, %r1;
	shl.b32 	%r58, %r57, 2;
	add.s32 	%r59, %r22, %r58;
	ld.shared.f32 	%f70, [%r59];
	fma.rn.f32 	%f71, %f69, %f70, %f118;
	cvt.u64.u32 	%rd16, %r14;
	cvt.u64.u32 	%rd17, %r72;
	add.s64 	%rd18, %rd17, %rd16;
	shl.b64 	%rd19, %rd18, 2;
	add.s64 	%rd20, %rd1, %rd19;
	ld.global.f32 	%f72, [%rd20+4];
	ld.shared.f32 	%f73, [%r59+4];
	fma.rn.f32 	%f74, %f72, %f73, %f71;
	ld.global.f32 	%f75, [%rd20+8];
	ld.shared.f32 	%f76, [%r59+8];
	fma.rn.f32 	%f77, %f75, %f76, %f74;
	ld.global.f32 	%f78, [%rd20+12];
	ld.shared.f32 	%f79, [%r59+12];
	fma.rn.f32 	%f80, %f78, %f79, %f77;
	ld.global.f32 	%f81, [%rd20+16];
	ld.shared.f32 	%f82, [%r59+16];
	fma.rn.f32 	%f83, %f81, %f82, %f80;
	ld.global.f32 	%f84, [%rd20+20];
	ld.shared.f32 	%f85, [%r59+20];
	fma.rn.f32 	%f86, %f84, %f85, %f83;
	ld.global.f32 	%f87, [%rd20+24];
	ld.shared.f32 	%f88, [%r59+24];
	fma.rn.f32 	%f89, %f87, %f88, %f86;
	ld.global.f32 	%f90, [%rd20+28];
	ld.shared.f32 	%f91, [%r59+28];
	fma.rn.f32 	%f118, %f90, %f91, %f89;
	add.s32 	%r72, %r72, 8;
$L__BB0_11:
	setp.eq.s32 	%p11, %r7, 0;
	@%p11 bra 	$L__BB0_18;
	setp.lt.u32 	%p12, %r8, 3;
	@%p12 bra 	$L__BB0_14;
	add.s32 	%r60, %r72, %r14;
	mul.wide.u32 	%rd21, %r60, 4;
	add.s64 	%rd22, %rd1, %rd21;
	ld.global.f32 	%f93, [%rd22];
	add.s32 	%r61, %r72, %r1;
	shl.b32 	%r62, %r61, 2;
	add.s32 	%r63, %r22, %r62;
	ld.shared.f32 	%f94, [%r63];
	fma.rn.f32 	%f95, %f93, %f94, %f118;
	cvt.u64.u32 	%rd23, %r14;
	cvt.u64.u32 	%rd24, %r72;
	add.s64 	%rd25, %rd24, %rd23;
	shl.b64 	%rd26, %rd25, 2;
	add.s64 	%rd27, %rd1, %rd26;
	ld.global.f32 	%f96, [%rd27+4];
	ld.shared.f32 	%f97, [%r63+4];
	fma.rn.f32 	%f98, %f96, %f97, %f95;
	ld.global.f32 	%f99, [%rd27+8];
	ld.shared.f32 	%f100, [%r63+8];
	fma.rn.f32 	%f101, %f99, %f100, %f98;
	ld.global.f32 	%f102, [%rd27+12];
	ld.shared.f32 	%f103, [%r63+12];
	fma.rn.f32 	%f118, %f102, %f103, %f101;
	add.s32 	%r72, %r72, 4;
$L__BB0_14:
	setp.eq.s32 	%p13, %r10, 0;
	@%p13 bra 	$L__BB0_18;
	setp.eq.s32 	%p14, %r10, 1;
	add.s32 	%r64, %r72, %r14;
	mul.wide.u32 	%rd28, %r64, 4;
	add.s64 	%rd29, %rd1, %rd28;
	ld.global.f32 	%f104, [%rd29];
	add.s32 	%r65, %r72, %r1;
	shl.b32 	%r66, %r65, 2;
	add.s32 	%r27, %r22, %r66;
	ld.shared.f32 	%f105, [%r27];
	fma.rn.f32 	%f118, %f104, %f105, %f118;
	@%p14 bra 	$L__BB0_18;
	setp.eq.s32 	%p15, %r10, 2;
	cvt.u64.u32 	%rd30, %r14;
	cvt.u64.u32 	%rd31, %r72;
	add.s64 	%rd32, %rd31, %rd30;
	shl.b64 	%rd33, %rd32, 2;
	add.s64 	%rd5, %rd1, %rd33;
	ld.global.f32 	%f106, [%rd5+4];
	ld.shared.f32 	%f107, [%r27+4];
	fma.rn.f32 	%f118, %f106, %f107, %f118;
	@%p15 bra 	$L__BB0_18;
	ld.global.f32 	%f108, [%rd5+8];
	ld.shared.f32 	%f109, [%r27+8];
	fma.rn.f32 	%f118, %f108, %f109, %f118;
$L__BB0_18:
	add.s32 	%r68, %r68, 1;
	setp.ne.s32 	%p16, %r68, %r30;
	@%p16 bra 	$L__BB0_5;
$L__BB0_19:
	setp.ge.s32 	%p17, %r3, %r31;
	setp.ge.s32 	%p18, %r4, %r32;
	or.pred  	%p19, %p17, %p18;
	@%p19 bra 	$L__BB0_21;
	mad.lo.s32 	%r67, %r32, %r3, %r4;
	cvta.to.global.u64 	%rd34, %rd7;
	mul.wide.s32 	%rd35, %r67, 4;
	add.s64 	%rd36, %rd34, %rd35;
	st.global.f32 	[%rd36], %f118;
$L__BB0_21:
	bar.sync 	0;
	ret;

}


// ===== COMPILED SASS (sm_100) =====

	.target	sm_100

	.elftype	@"ET_EXEC"


//--------------------- .note.nv.tkinfo           --------------------------
	.section	.note.nv.tkinfo,"",@"SHT_NOTE"
	.sectionflags	@"SHF_NOTE_NV_TKINFO"
	.tkinfo
        /*0018*/ 	.word	0x00000002
        /*0030*/ 	.string	""
        /*0030*/ 	.string	"ptxas"
        /*0030*/ 	.string	"Cuda compilation tools, release 13.0, V13.0.88"
        /*0030*/ 	.string	"Build cuda_13.0.r13.0/compiler.36424714_0"
        /*0030*/ 	.string	"-arch sm_100 -m 64 "



//--------------------- .note.nv.cuinfo           --------------------------
	.section	.note.nv.cuinfo,"",@"SHT_NOTE"
	.sectionflags	@"SHF_NOTE_NV_CUINFO"
        /*0018*/ 	.short	0x0002
        /*001a*/ 	.short	0x0064
        /*001c*/ 	.short	0x0082
	.zero		2


//--------------------- .nv.info                  --------------------------
	.section	.nv.info,"",@"SHT_CUDA_INFO"
	.align	4


	//----- nvinfo : EIATTR_REGCOUNT
	.align		4
        /*0000*/ 	.byte	0x04, 0x2f
        /*0002*/ 	.short	(.L_1 - .L_0)
	.align		4
.L_0:
        /*0004*/ 	.word	index@(_Z9conv2dGPUPfS_S_iiiii)
        /*0008*/ 	.word	0x0000001e


	//----- nvinfo : EIATTR_FRAME_SIZE
	.align		4
.L_1:
        /*000c*/ 	.byte	0x04, 0x11
        /*000e*/ 	.short	(.L_3 - .L_2)
	.align		4
.L_2:
        /*0010*/ 	.word	index@(_Z9conv2dGPUPfS_S_iiiii)
        /*0014*/ 	.word	0x00000000


	//----- nvinfo : EIATTR_MIN_STACK_SIZE
	.align		4
.L_3:
        /*0018*/ 	.byte	0x04, 0x12
        /*001a*/ 	.short	(.L_5 - .L_4)
	.align		4
.L_4:
        /*001c*/ 	.word	index@(_Z9conv2dGPUPfS_S_iiiii)
        /*0020*/ 	.word	0x00000000
.L_5:


//--------------------- .nv.compat                --------------------------
	.section	.nv.compat,"",@"SHT_CUDA_COMPAT_INFO"
	.align	4
        /*0000*/ 	.byte	0x02, 0x09, 0x00, 0x00, 0x02, 0x02, 0x01, 0x00, 0x02, 0x05, 0x05, 0x00, 0x03, 0x07, 0x01, 0x01
        /*0010*/ 	.byte	0x02, 0x03, 0x00, 0x00, 0x02, 0x06, 0x01, 0x00, 0x04, 0x0b, 0x08, 0x00, 0x09, 0x00, 0x00, 0x00
        /*0020*/ 	.byte	0x00, 0x00, 0x00, 0x00


//--------------------- .nv.info._Z9conv2dGPUPfS_S_iiiii --------------------------
	.section	.nv.info._Z9conv2dGPUPfS_S_iiiii,"",@"SHT_CUDA_INFO"
	.sectionflags	@""
	.align	4


	//----- nvinfo : EIATTR_CUDA_API_VERSION
	.align		4
        /*0000*/ 	.byte	0x04, 0x37
        /*0002*/ 	.short	(.L_7 - .L_6)
.L_6:
        /*0004*/ 	.word	0x00000082


	//----- nvinfo : EIATTR_KPARAM_INFO
	.align		4
.L_7:
        /*0008*/ 	.byte	0x04, 0x17
        /*000a*/ 	.short	(.L_9 - .L_8)
.L_8:
        /*000c*/ 	.word	0x00000000
        /*0010*/ 	.short	0x0007
        /*0012*/ 	.short	0x0028
        /*0014*/ 	.byte	0x00, 0xf0, 0x11, 0x00


	//----- nvinfo : EIATTR_KPARAM_INFO
	.align		4
.L_9:
        /*0018*/ 	.byte	0x04, 0x17
        /*001a*/ 	.short	(.L_11 - .L_10)
.L_10:
        /*001c*/ 	.word	0x00000000
        /*0020*/ 	.short	0x0006
        /*0022*/ 	.short	0x0024
        /*0024*/ 	.byte	0x00, 0xf0, 0x11, 0x00


	//----- nvinfo : EIATTR_KPARAM_INFO
	.align		4
.L_11:
        /*0028*/ 	.byte	0x04, 0x17
        /*002a*/ 	.short	(.L_13 - .L_12)
.L_12:
        /*002c*/ 	.word	0x00000000
        /*0030*/ 	.short	0x0005
        /*0032*/ 	.short	0x0020
        /*0034*/ 	.byte	0x00, 0xf0, 0x11, 0x00


	//----- nvinfo : EIATTR_KPARAM_INFO
	.align		4
.L_13:
        /*0038*/ 	.byte	0x04, 0x17
        /*003a*/ 	.short	(.L_15 - .L_14)
.L_14:
        /*003c*/ 	.word	0x00000000
        /*0040*/ 	.short	0x0004
        /*0042*/ 	.short	0x001c
        /*0044*/ 	.byte	0x00, 0xf0, 0x11, 0x00


	//----- nvinfo : EIATTR_KPARAM_INFO
	.align		4
.L_15:
        /*0048*/ 	.byte	0x04, 0x17
        /*004a*/ 	.short	(.L_17 - .L_16)
.L_16:
        /*004c*/ 	.word	0x00000000
        /*0050*/ 	.short	0x0003
        /*0052*/ 	.short	0x0018
        /*0054*/ 	.byte	0x00, 0xf0, 0x11, 0x00


	//----- nvinfo : EIATTR_KPARAM_INFO
	.align		4
.L_17:
        /*0058*/ 	.byte	0x04, 0x17
        /*005a*/ 	.short	(.L_19 - .L_18)
.L_18:
        /*005c*/ 	.word	0x00000000
        /*0060*/ 	.short	0x0002
        /*0062*/ 	.short	0x0010
        /*0064*/ 	.byte	0x00, 0xf5, 0x21, 0x00


	//----- nvinfo : EIATTR_KPARAM_INFO
	.align		4
.L_19:
        /*0068*/ 	.byte	0x04, 0x17
        /*006a*/ 	.short	(.L_21 - .L_20)
.L_20:
        /*006c*/ 	.word	0x00000000
        /*0070*/ 	.short	0x0001
        /*0072*/ 	.short	0x0008
        /*0074*/ 	.byte	0x00, 0xf5, 0x21, 0x00


	//----- nvinfo : EIATTR_KPARAM_INFO
	.align		4
.L_21:
        /*0078*/ 	.byte	0x04, 0x17
        /*007a*/ 	.short	(.L_23 - .L_22)
.L_22:
        /*007c*/ 	.word	0x00000000
        /*0080*/ 	.short	0x0000
        /*0082*/ 	.short	0x0000
        /*0084*/ 	.byte	0x00, 0xf5, 0x21, 0x00


	//----- nvinfo : EIATTR_SPARSE_MMA_MASK
	.align		4
.L_23:
        /*0088*/ 	.byte	0x03, 0x50
        /*008a*/ 	.short	0x0000


	//----- nvinfo : EIATTR_MAXREG_COUNT
	.align		4
        /*008c*/ 	.byte	0x03, 0x1b
        /*008e*/ 	.short	0x00ff


	//----- nvinfo : EIATTR_NUM_BARRIERS
	.align		4
        /*0090*/ 	.byte	0x02, 0x4c
        /*0092*/ 	.byte	0x01
	.zero		1


	//----- nvinfo : EIATTR_MERCURY_ISA_VERSION
	.align		4
        /*0094*/ 	.byte	0x03, 0x5f
        /*0096*/ 	.short	0x0101


	//----- nvinfo : EIATTR_VRC_CTA_INIT_COUNT
	.align		4
        /*0098*/ 	.byte	0x02, 0x4a
	.zero		1
	.zero		1


	//----- nvinfo : EIATTR_EXIT_INSTR_OFFSETS
	.align		4
        /*009c*/ 	.byte	0x04, 0x1c
        /*009e*/ 	.short	(.L_25 - .L_24)


	//   ....[0]....
.L_24:
        /*00a0*/ 	.word	0x00000d90


	//----- nvinfo : EIATTR_CRS_STACK_SIZE
	.align		4
.L_25:
        /*00a4*/ 	.byte	0x04, 0x1e
        /*00a6*/ 	.short	(.L_27 - .L_26)
.L_26:
        /*00a8*/ 	.word	0x00000000


	//----- nvinfo : EIATTR_CBANK_PARAM_SIZE
	.align		4
.L_27:
        /*00ac*/ 	.byte	0x03, 0x19
        /*00ae*/ 	.short	0x002c


	//----- nvinfo : EIATTR_PARAM_CBANK
	.align		4
        /*00b0*/ 	.byte	0x04, 0x0a
        /*00b2*/ 	.short	(.L_29 - .L_28)
	.align		4
.L_28:
        /*00b4*/ 	.word	index@(.nv.constant0._Z9conv2dGPUPfS_S_iiiii)
        /*00b8*/ 	.short	0x0380
        /*00ba*/ 	.short	0x002c


	//----- nvinfo : EIATTR_SW_WAR
	.align		4
.L_29:
        /*00bc*/ 	.byte	0x04, 0x36
        /*00be*/ 	.short	(.L_31 - .L_30)
.L_30:
        /*00c0*/ 	.word	0x00000008
.L_31:


//--------------------- .nv.callgraph             --------------------------
	.section	.nv.callgraph,"",@"SHT_CUDA_CALLGRAPH"
	.align	4
	.sectionentsize	8
	.align		4
        /*0000*/ 	.word	0x00000000
	.align		4
        /*0004*/ 	.word	0xffffffff
	.align		4
        /*0008*/ 	.word	0x00000000
	.align		4
        /*000c*/ 	.word	0xfffffffe
	.align		4
        /*0010*/ 	.word	0x00000000
	.align		4
        /*0014*/ 	.word	0xfffffffd
	.align		4
        /*0018*/ 	.word	0x00000000
	.align		4
        /*001c*/ 	.word	0xfffffffc


//--------------------- .text._Z9conv2dGPUPfS_S_iiiii --------------------------
	.section	.text._Z9conv2dGPUPfS_S_iiiii,"ax",@progbits
	.align	128
        .global         _Z9conv2dGPUPfS_S_iiiii
        .type           _Z9conv2dGPUPfS_S_iiiii,@function
        .size           _Z9conv2dGPUPfS_S_iiiii,(.L_x_9 - _Z9conv2dGPUPfS_S_iiiii)
        .other          _Z9conv2dGPUPfS_S_iiiii,@"STO_CUDA_ENTRY STV_DEFAULT"
_Z9conv2dGPUPfS_S_iiiii:
.text._Z9conv2dGPUPfS_S_iiiii:
[----:B------:R-:W-:Y:S01]  /*0000*/  LDC R1, c[0x0][0x37c] ;  /* 0x0000df00ff017b82 */ /* 0x000fe20000000800 */
[----:B------:R-:W0:Y:S01]  /*0010*/  S2R R0, SR_TID.X ;  /* 0x0000000000007919 */ /* 0x000e220000002100 */
[----:B------:R-:W1:Y:S06]  /*0020*/  LDCU.64 UR4, c[0x0][0x398] ;  /* 0x00007300ff0477ac */ /* 0x000e6c0008000a00 */
[----:B------:R-:W2:Y:S01]  /*0030*/  LDC R10, c[0x0][0x3a0] ;  /* 0x0000e800ff0a7b82 */ /* 0x000ea20000000800 */
[----:B------:R-:W0:Y:S01]  /*0040*/  S2R R5, SR_CTAID.X ;  /* 0x0000000000057919 */ /* 0x000e220000002500 */
[----:B------:R-:W3:Y:S01]  /*0050*/  LDCU.64 UR8, c[0x0][0x358] ;  /* 0x00006b00ff0877ac */ /* 0x000ee20008000a00 */
[----:B------:R-:W4:Y:S01]  /*0060*/  S2R R3, SR_TID.Y ;  /* 0x0000000000037919 */ /* 0x000f220000002200 */
[----:B------:R-:W4:Y:S01]  /*0070*/  S2R R4, SR_CTAID.Y ;  /* 0x0000000000047919 */ /* 0x000f220000002600 */
[----:B0-----:R-:W-:-:S04]  /*0080*/  LEA R2, R5, R0, 0x4 ;  /* 0x0000000005027211 */ /* 0x001fc800078e20ff */
[----:B-1----:R-:W-:Y:S02]  /*0090*/  ISETP.GE.AND P0, PT, R2, UR5, PT ;  /* 0x0000000502007c0c */ /* 0x002fe4000bf06270 */
[----:B----4-:R-:W-:-:S04]  /*00a0*/  LEA R5, R4, R3, 0x4 ;  /* 0x0000000304057211 */ /* 0x010fc800078e20ff */
[----:B------:R-:W-:-:S13]  /*00b0*/  ISETP.GE.OR P0, PT, R5, UR4, P0 ;  /* 0x0000000405007c0c */ /* 0x000fda0008706670 */
[----:B------:R-:W0:Y:S01]  /*00c0*/  @!P0 LDC.64 R6, c[0x0][0x380] ;  /* 0x0000e000ff068b82 */ /* 0x000e220000000a00 */
[----:B------:R-:W-:-:S04]  /*00d0*/  @!P0 IMAD R9, R5, UR5, R2 ;  /* 0x0000000505098c24 */ /* 0x000fc8000f8e0202 */
[----:B0-----:R-:W-:-:S06]  /*00e0*/  @!P0 IMAD.WIDE R6, R9, 0x4, R6 ;  /* 0x0000000409068825 */ /* 0x001fcc00078e0206 */
[----:B---3--:R0:W3:Y:S01]  /*00f0*/  @!P0 LDG.E R7, desc[UR8][R6.64] ;  /* 0x0000000806078981 */ /* 0x0080e2000c1e1900 */
[----:B------:R-:W1:Y:S01]  /*0100*/  S2UR UR5, SR_CgaCtaId ;  /* 0x00000000000579c3 */ /* 0x000e620000008800 */
[----:B------:R-:W-:Y:S01]  /*0110*/  UMOV UR4, 0x400 ;  /* 0x0000040000047882 */ /* 0x000fe20000000000 */
[----:B------:R-:W-:Y:S01]  /*0120*/  BSSY.RECONVERGENT B0, `(.L_x_0) ;  /* 0x00000bd000007945 */ /* 0x000fe20003800200 */
[----:B0-----:R-:W-:Y:S01]  /*0130*/  HFMA2 R6, -RZ, RZ, 0, 0 ;  /* 0x00000000ff067431 */ /* 0x001fe200000001ff */
[----:B-1----:R-:W-:-:S06]  /*0140*/  ULEA UR4, UR5, UR4, 0x18 ;  /* 0x0000000405047291 */ /* 0x002fcc000f8ec0ff */
[----:B------:R-:W-:-:S04]  /*0150*/  @!P0 IMAD.U32 R4, RZ, RZ, UR4 ;  /* 0x00000004ff048e24 */ /* 0x000fc8000f8e00ff */
[----:B------:R-:W-:Y:S01]  /*0160*/  @!P0 IMAD R9, R3, 0x50, R4 ;  /* 0x0000005003098824 */ /* 0x000fe200078e0204 */
[----:B------:R-:W-:-:S04]  /*0170*/  @P0 MOV R4, UR4 ;  /* 0x0000000400040c02 */ /* 0x000fc80008000f00 */
[----:B------:R-:W-:Y:S01]  /*0180*/  @!P0 LEA R8, R0, R9, 0x2 ;  /* 0x0000000900088211 */ /* 0x000fe200078e10ff */
[----:B------:R-:W-:-:S04]  /*0190*/  @P0 IMAD R11, R3, 0x50, R4 ;  /* 0x00000050030b0824 */ /* 0x000fc800078e0204 */
[----:B------:R-:W-:Y:S01]  /*01a0*/  @P0 IMAD R11, R0, 0x4, R11 ;  /* 0x00000004000b0824 */ /* 0x000fe200078e020b */
[----:B---3--:R0:W-:Y:S04]  /*01b0*/  @!P0 STS [R8], R7 ;  /* 0x0000000708008388 */ /* 0x0081e80000000800 */
[----:B------:R0:W-:Y:S01]  /*01c0*/  @P0 STS [R11], RZ ;  /* 0x000000ff0b000388 */ /* 0x0001e20000000800 */
[----:B------:R-:W-:Y:S01]  /*01d0*/  BAR.SYNC.DEFER_BLOCKING 0x0 ;  /* 0x0000000000007b1d */ /* 0x000fe20000010000 */
[----:B------:R-:W-:-:S04]  /*01e0*/  LOP3.LUT P0, RZ, R3, 0x3f0, R0, 0xc8, !PT ;  /* 0x000003f003ff7812 */ /* 0x000fc8000780c800 */
[----:B--2---:R-:W-:-:S13]  /*01f0*/  ISETP.LT.OR P0, PT, R10, 0x1, P0 ;  /* 0x000000010a00780c */ /* 0x004fda0000701670 */
[----:B0-----:R-:W-:Y:S05]  /*0200*/  @P0 BRA `(.L_x_1) ;  /* 0x0000000800b80947 */ /* 0x001fea0003800000 */
[C---:B------:R-:W-:Y:S01]  /*0210*/  LOP3.LUT R8, R10.reuse, 0x7, RZ, 0xc0, !PT ;  /* 0x000000070a087812 */ /* 0x040fe200078ec0ff */
[----:B------:R-:W-:Y:S01]  /*0220*/  UMOV UR4, URZ ;  /* 0x000000ff00047c82 */ /* 0x000fe20008000000 */
[----:B------:R-:W-:Y:S02]  /*0230*/  LOP3.LUT R7, R10, 0xf, RZ, 0xc0, !PT ;  /* 0x0000000f0a077812 */ /* 0x000fe400078ec0ff */
[----:B------:R-:W-:Y:S01]  /*0240*/  LEA R11, R0, R4, 0x2 ;  /* 0x00000004000b7211 */ /* 0x000fe200078e10ff */
[----:B------:R-:W-:Y:S01]  /*0250*/  VIADD R9, R8, 0xffffffff ;  /* 0xffffffff08097836 */ /* 0x000fe20000000000 */
[----:B------:R-:W-:-:S03]  /*0260*/  IADD3 R6, PT, PT, R7, -0x1, RZ ;  /* 0xffffffff07067810 */ /* 0x000fc60007ffe0ff */
[----:B------:R-:W-:Y:S01]  /*0270*/  VIADD R11, R11, 0x20 ;  /* 0x000000200b0b7836 */ /* 0x000fe20000000000 */
[----:B------:R-:W-:Y:S02]  /*0280*/  ISETP.GE.U32.AND P1, PT, R9, 0x3, PT ;  /* 0x000000030900780c */ /* 0x000fe40003f26070 */
[----:B------:R-:W-:Y:S02]  /*0290*/  LOP3.LUT R9, R10, 0x7ffffff0, RZ, 0xc0, !PT ;  /* 0x7ffffff00a097812 */ /* 0x000fe400078ec0ff */
[----:B------:R-:W-:Y:S02]  /*02a0*/  ISETP.GE.U32.AND P0, PT, R6, 0x7, PT ;  /* 0x000000070600780c */ /* 0x000fe40003f06070 */
[----:B------:R-:W-:Y:S02]  /*02b0*/  LOP3.LUT R10, R10, 0x3, RZ, 0xc0, !PT ;  /* 0x000000030a0a7812 */ /* 0x000fe400078ec0ff */
[----:B------:R-:W-:Y:S02]  /*02c0*/  MOV R6, RZ ;  /* 0x000000ff00067202 */ /* 0x000fe40000000f00 */
[----:B------:R-:W-:-:S07]  /*02d0*/  IADD3 R16, PT, PT, -R9, RZ, RZ ;  /* 0x000000ff09107210 */ /* 0x000fce0007ffe1ff */
.L_x_7:
[----:B------:R-:W0:Y:S01]  /*02e0*/  LDCU UR5, c[0x0][0x3a0] ;  /* 0x00007400ff0577ac */ /* 0x000e220008000800 */
[----:B------:R-:W-:Y:S01]  /*02f0*/  IADD3 R18, PT, PT, R3, UR4, RZ ;  /* 0x0000000403127c10 */ /* 0x000fe2000fffe0ff */
[----:B------:R-:W-:Y:S01]  /*0300*/  IMAD.MOV.U32 R17, RZ, RZ, RZ ;  /* 0x000000ffff117224 */ /* 0x000fe200078e00ff */
[----:B0-----:R-:W-:Y:S02]  /*0310*/  UISETP.GE.U32.AND UP1, UPT, UR5, 0x10, UPT ;  /* 0x000000100500788c */ /* 0x001fe4000bf26070 */
[----:B------:R-:W-:Y:S02]  /*0320*/  UIMAD UR10, UR4, UR5, URZ ;  /* 0x00000005040a72a4 */ /* 0x000fe4000f8e02ff */
[----:B------:R-:W-:-:S04]  /*0330*/  UIADD3 UR4, UPT, UPT, UR4, 0x1, URZ ;  /* 0x0000000104047890 */ /* 0x000fc8000fffe0ff */
[----:B------:R-:W-:Y:S01]  /*0340*/  UISETP.NE.AND UP0, UPT, UR4, UR5, UPT ;  /* 0x000000050400728c */ /* 0x000fe2000bf05270 */
[----:B------:R-:W-:Y:S10]  /*0350*/  BRA.U !UP1, `(.L_x_2) ;  /* 0x0000000109fc7547 */ /* 0x000ff4000b800000 */
[----:B------:R-:W0:Y:S01]  /*0360*/  LDCU.64 UR6, c[0x0][0x388] ;  /* 0x00007100ff0677ac */ /* 0x000e220008000a00 */
[----:B------:R-:W-:Y:S01]  /*0370*/  IMAD R15, R18, 0x50, R11 ;  /* 0x00000050120f7824 */ /* 0x000fe200078e020b */
[----:B------:R-:W-:Y:S01]  /*0380*/  MOV R14, R16 ;  /* 0x00000010000e7202 */ /* 0x000fe20000000f00 */
[----:B0-----:R-:W-:-:S04]  /*0390*/  UIMAD.WIDE.U32 UR6, UR10, 0x4, UR6 ;  /* 0x000000040a0678a5 */ /* 0x001fc8000f8e0006 */
[----:B------:R-:W-:-:S04]  /*03a0*/  UIADD3 UR5, UP1, UPT, UR6, 0x20, URZ ;  /* 0x0000002006057890 */ /* 0x000fc8000ff3e0ff */
[----:B------:R-:W-:Y:S02]  /*03b0*/  UIADD3.X UR6, UPT, UPT, URZ, UR7, URZ, UP1, !UPT ;  /* 0x00000007ff067290 */ /* 0x000fe40008ffe4ff */
[----:B------:R-:W-:-:S04]  /*03c0*/  MOV R12, UR5 ;  /* 0x00000005000c7c02 */ /* 0x000fc80008000f00 */
[----:B------:R-:W-:-:S07]  /*03d0*/  IMAD.U32 R13, RZ, RZ, UR6 ;  /* 0x00000006ff0d7e24 */ /* 0x000fce000f8e00ff */
.L_x_3:
[----:B------:R-:W2:Y:S04]  /*03e0*/  LDG.E R25, desc[UR8][R12.64+-0x20] ;  /* 0xffffe0080c197981 */ /* 0x000ea8000c1e1900 */
[----:B------:R-:W3:Y:S04]  /*03f0*/  LDG.E R27, desc[UR8][R12.64+-0x1c] ;  /* 0xffffe4080c1b7981 */ /* 0x000ee8000c1e1900 */
[----:B------:R-:W4:Y:S04]  /*0400*/  LDG.E R23, desc[UR8][R12.64+-0x18] ;  /* 0xffffe8080c177981 */ /* 0x000f28000c1e1900 */
[----:B------:R-:W5:Y:S04]  /*0410*/  LDG.E R22, desc[UR8][R12.64+-0x14] ;  /* 0xffffec080c167981 */ /* 0x000f68000c1e1900 */
[----:B------:R-:W5:Y:S04]  /*0420*/  LDG.E R21, desc[UR8][R12.64+-0x10] ;  /* 0xfffff0080c157981 */ /* 0x000f68000c1e1900 */
[----:B------:R-:W5:Y:S04]  /*0430*/  LDG.E R20, desc[UR8][R12.64+-0xc] ;  /* 0xfffff4080c147981 */ /* 0x000f68000c1e1900 */
[----:B------:R-:W5:Y:S04]  /*0440*/  LDG.E R19, desc[UR8][R12.64+-0x8] ;  /* 0xfffff8080c137981 */ /* 0x000f68000c1e1900 */
[----:B------:R-:W5:Y:S04]  /*0450*/  LDG.E R17, desc[UR8][R12.64+-0x4] ;  /* 0xfffffc080c117981 */ /* 0x000f68000c1e1900 */
[----:B------:R-:W2:Y:S04]  /*0460*/  LDS R24, [R15+-0x20] ;  /* 0xffffe0000f187984 */ /* 0x000ea80000000800 */
[----:B------:R-:W-:Y:S01]  /*0470*/  LDS R26, [R15+-0x14] ;  /* 0xffffec000f1a7984 */ /* 0x000fe20000000800 */
[----:B--2---:R-:W-:-:S03]  /*0480*/  FFMA R24, R25, R24, R6 ;  /* 0x0000001819187223 */ /* 0x004fc60000000006 */
[----:B------:R-:W3:Y:S04]  /*0490*/  LDS R6, [R15+-0x1c] ;  /* 0xffffe4000f067984 */ /* 0x000ee80000000800 */
[----:B------:R-:W4:Y:S01]  /*04a0*/  LDS R25, [R15+-0x18] ;  /* 0xffffe8000f197984 */ /* 0x000f220000000800 */
[----:B---3--:R-:W-:-:S03]  /*04b0*/  FFMA R24, R27, R6, R24 ;  /* 0x000000061b187223 */ /* 0x008fc60000000018 */
[----:B------:R-:W2:Y:S01]  /*04c0*/  LDG.E R6, desc[UR8][R12.64] ;  /* 0x000000080c067981 */ /* 0x000ea2000c1e1900 */
[----:B----4-:R-:W-:-:S03]  /*04d0*/  FFMA R23, R23, R25, R24 ;  /* 0x0000001917177223 */ /* 0x010fc60000000018 */
[----:B------:R-:W0:Y:S01]  /*04e0*/  LDS R24, [R15+-0x10] ;  /* 0xfffff0000f187984 */ /* 0x000e220000000800 */
[----:B-----5:R-:W-:-:S03]  /*04f0*/  FFMA R26, R22, R26, R23 ;  /* 0x0000001a161a7223 */ /* 0x020fc60000000017 */
[----:B------:R-:W1:Y:S04]  /*0500*/  LDS R25, [R15+-0xc] ;  /* 0xfffff4000f197984 */ /* 0x000e680000000800 */
[----:B------:R-:W3:Y:S01]  /*0510*/  LDG.E R22, desc[UR8][R12.64+0x4] ;  /* 0x000004080c167981 */ /* 0x000ee2000c1e1900 */
[----:B0-----:R-:W-:-:S03]  /*0520*/  FFMA R23, R21, R24, R26 ;  /* 0x0000001815177223 */ /* 0x001fc6000000001a */
[----:B------:R-:W0:Y:S04]  /*0530*/  LDS R26, [R15+-0x8] ;  /* 0xfffff8000f1a7984 */ /* 0x000e280000000800 */
[----:B------:R-:W4:Y:S01]  /*0540*/  LDG.E R21, desc[UR8][R12.64+0x8] ;  /* 0x000008080c157981 */ /* 0x000f22000c1e1900 */
[----:B-1----:R-:W-:-:S03]  /*0550*/  FFMA R24, R20, R25, R23 ;  /* 0x0000001914187223 */ /* 0x002fc60000000017 */
[----:B------:R-:W1:Y:S04]  /*0560*/  LDS R25, [R15+-0x4] ;  /* 0xfffffc000f197984 */ /* 0x000e680000000800 */
[----:B------:R-:W5:Y:S04]  /*0570*/  LDG.E R23, desc[UR8][R12.64+0xc] ;  /* 0x00000c080c177981 */ /* 0x000f68000c1e1900 */
[----:B------:R-:W5:Y:S01]  /*0580*/  LDG.E R20, desc[UR8][R12.64+0x10] ;  /* 0x000010080c147981 */ /* 0x000f62000c1e1900 */
[----:B0-----:R-:W-:-:S03]  /*0590*/  FFMA R26, R19, R26, R24 ;  /* 0x0000001a131a7223 */ /* 0x001fc60000000018 */
[----:B------:R-:W5:Y:S04]  /*05a0*/  LDG.E R19, desc[UR8][R12.64+0x14] ;  /* 0x000014080c137981 */ /* 0x000f68000c1e1900 */
[----:B------:R-:W5:Y:S01]  /*05b0*/  LDG.E R24, desc[UR8][R12.64+0x18] ;  /* 0x000018080c187981 */ /* 0x000f62000c1e1900 */
[----:B-1----:R-:W-:-:S03]  /*05c0*/  FFMA R25, R17, R25, R26 ;  /* 0x0000001911197223 */ /* 0x002fc6000000001a */
[----:B------:R0:W5:Y:S01]  /*05d0*/  LDG.E R17, desc[UR8][R12.64+0x1c] ;  /* 0x00001c080c117981 */ /* 0x000162000c1e1900 */
[----:B------:R-:W-:-:S03]  /*05e0*/  IADD3 R14, PT, PT, R14, 0x10, RZ ;  /* 0x000000100e0e7810 */ /* 0x000fc60007ffe0ff */
[----:B------:R-:W2:Y:S01]  /*05f0*/  LDS R26, [R15] ;  /* 0x000000000f1a7984 */ /* 0x000ea20000000800 */
[----:B------:R-:W-:Y:S02]  /*0600*/  ISETP.NE.AND P2, PT, R14, RZ, PT ;  /* 0x000000ff0e00720c */ /* 0x000fe40003f45270 */
[----:B0-----:R-:W-:-:S04]  /*0610*/  IADD3 R12, P3, PT, R12, 0x40, RZ ;  /* 0x000000400c0c7810 */ /* 0x001fc80007f7e0ff */
[----:B------:R-:W-:Y:S01]  /*0620*/  IADD3.X R13, PT, PT, RZ, R13, RZ, P3, !PT ;  /* 0x0000000dff0d7210 */ /* 0x000fe20001ffe4ff */
[----:B--2---:R-:W-:Y:S02]  /*0630*/  FFMA R25, R6, R26, R25 ;  /* 0x0000001a06197223 */ /* 0x004fe40000000019 */
[----:B------:R-:W3:Y:S04]  /*0640*/  LDS R6, [R15+0x4] ;  /* 0x000004000f067984 */ /* 0x000ee80000000800 */
[----:B------:R-:W4:Y:S01]  /*0650*/  LDS R26, [R15+0x8] ;  /* 0x000008000f1a7984 */ /* 0x000f220000000800 */
[----:B---3--:R-:W-:-:S03]  /*0660*/  FFMA R6, R22, R6, R25 ;  /* 0x0000000616067223 */ /* 0x008fc60000000019 */
[----:B------:R-:W5:Y:S04]  /*0670*/  LDS R22, [R15+0xc] ;  /* 0x00000c000f167984 */ /* 0x000f680000000800 */
[----:B------:R-:W0:Y:S01]  /*0680*/  LDS R25, [R15+0x10] ;  /* 0x000010000f197984 */ /* 0x000e220000000800 */
[----:B----4-:R-:W-:-:S03]  /*0690*/  FFMA R6, R21, R26, R6 ;  /* 0x0000001a15067223 */ /* 0x010fc60000000006 */
[----:B------:R-:W1:Y:S04]  /*06a0*/  LDS R26, [R15+0x14] ;  /* 0x000014000f1a7984 */ /* 0x000e680000000800 */
[----:B------:R-:W2:Y:S01]  /*06b0*/  LDS R21, [R15+0x18] ;  /* 0x000018000f157984 */ /* 0x000ea20000000800 */
[----:B-----5:R-:W-:-:S03]  /*06c0*/  FFMA R23, R23, R22, R6 ;  /* 0x0000001617177223 */ /* 0x020fc60000000006 */
[----:B------:R3:W4:Y:S01]  /*06d0*/  LDS R6, [R15+0x1c] ;  /* 0x00001c000f067984 */ /* 0x0007220000000800 */
[----:B0-----:R-:W-:-:S04]  /*06e0*/  FFMA R20, R20, R25, R23 ;  /* 0x0000001914147223 */ /* 0x001fc80000000017 */
[----:B-1----:R-:W-:Y:S01]  /*06f0*/  FFMA R19, R19, R26, R20 ;  /* 0x0000001a13137223 */ /* 0x002fe20000000014 */
[----:B---3--:R-:W-:-:S03]  /*0700*/  VIADD R15, R15, 0x40 ;  /* 0x000000400f0f7836 */ /* 0x008fc60000000000 */
[----:B--2---:R-:W-:-:S04]  /*0710*/  FFMA R24, R24, R21, R19 ;  /* 0x0000001518187223 */ /* 0x004fc80000000013 */
[----:B----4-:R-:W-:Y:S01]  /*0720*/  FFMA R6, R17, R6, R24 ;  /* 0x0000000611067223 */ /* 0x010fe20000000018 */
[----:B------:R-:W-:Y:S06]  /*0730*/  @P2 BRA `(.L_x_3) ;  /* 0xfffffffc00282947 */ /* 0x000fec000383ffff */
[----:B------:R-:W-:-:S07]  /*0740*/  MOV R17, R9 ;  /* 0x0000000900117202 */ /* 0x000fce0000000f00 */
.L_x_2:
[----:B------:R-:W-:-:S13]  /*0750*/  ISETP.NE.AND P2, PT, R7, RZ, PT ;  /* 0x000000ff0700720c */ /* 0x000fda0003f45270 */
[----:B------:R-:W-:Y:S05]  /*0760*/  @!P2 BRA `(.L_x_4) ;  /* 0x00000004005ca947 */ /* 0x000fea0003800000 */
[----:B------:R-:W-:Y:S01]  /*0770*/  ISETP.NE.AND P2, PT, R8, RZ, PT ;  /* 0x000000ff0800720c */ /* 0x000fe20003f45270 */
[----:B------:R-:W-:Y:S01]  /*0780*/  IMAD R18, R18, 0x50, R4 ;  /* 0x0000005012127824 */ /* 0x000fe200078e0204 */
[----:B------:R-:W-:Y:S11]  /*0790*/  @!P0 BRA `(.L_x_5) ;  /* 0x00000000008c8947 */ /* 0x000ff60003800000 */
[----:B------:R-:W0:Y:S01]  /*07a0*/  LDC.64 R14, c[0x0][0x388] ;  /* 0x0000e200ff0e7b82 */ /* 0x000e220000000a00 */
[C---:B------:R-:W-:Y:S02]  /*07b0*/  IADD3 R13, PT, PT, R17.reuse, UR10, RZ ;  /* 0x0000000a110d7c10 */ /* 0x040fe4000fffe0ff */
[----:B------:R-:W-:-:S03]  /*07c0*/  IADD3 R19, P3, PT, R17, UR10, RZ ;  /* 0x0000000a11137c10 */ /* 0x000fc6000ff7e0ff */
[----:B0-----:R-:W-:Y:S02]  /*07d0*/  IMAD.WIDE.U32 R14, R13, 0x4, R14 ;  /* 0x000000040d0e7825 */ /* 0x001fe400078e000e */
[----:B------:R-:W0:Y:S02]  /*07e0*/  LDC.64 R12, c[0x0][0x388] ;  /* 0x0000e200ff0c7b82 */ /* 0x000e240000000a00 */
[----:B------:R-:W-:Y:S02]  /*07f0*/  IMAD.X R20, RZ, RZ, RZ, P3 ;  /* 0x000000ffff147224 */ /* 0x000fe400018e06ff */
[----:B------:R-:W2:Y:S01]  /*0800*/  LDG.E R15, desc[UR8][R14.64] ;  /* 0x000000080e0f7981 */ /* 0x000ea2000c1e1900 */
[----:B0-----:R-:W-:-:S04]  /*0810*/  LEA R12, P3, R19, R12, 0x2 ;  /* 0x0000000c130c7211 */ /* 0x001fc800078610ff */
[----:B------:R-:W-:-:S05]  /*0820*/  LEA.HI.X R13, R19, R13, R20, 0x2, P3 ;  /* 0x0000000d130d7211 */ /* 0x000fca00018f1414 */
[----:B------:R-:W3:Y:S04]  /*0830*/  LDG.E R24, desc[UR8][R12.64+0x4] ;  /* 0x000004080c187981 */ /* 0x000ee8000c1e1900 */
[----:B------:R-:W4:Y:S04]  /*0840*/  LDG.E R21, desc[UR8][R12.64+0x8] ;  /* 0x000008080c157981 */ /* 0x000f28000c1e1900 */
[----:B------:R-:W5:Y:S04]  /*0850*/  LDG.E R23, desc[UR8][R12.64+0xc] ;  /* 0x00000c080c177981 */ /* 0x000f68000c1e1900 */
[----:B------:R-:W5:Y:S04]  /*0860*/  LDG.E R22, desc[UR8][R12.64+0x10] ;  /* 0x000010080c167981 */ /* 0x000f68000c1e1900 */
[----:B------:R-:W5:Y:S04]  /*0870*/  LDG.E R20, desc[UR8][R12.64+0x14] ;  /* 0x000014080c147981 */ /* 0x000f68000c1e1900 */
[----:B------:R-:W5:Y:S04]  /*0880*/  LDG.E R19, desc[UR8][R12.64+0x18] ;  /* 0x000018080c137981 */ /* 0x000f68000c1e1900 */
[----:B------:R0:W5:Y:S01]  /*0890*/  LDG.E R14, desc[UR8][R12.64+0x1c] ;  /* 0x00001c080c0e7981 */ /* 0x000162000c1e1900 */
[C---:B------:R-:W-:Y:S01]  /*08a0*/  IADD3 R25, PT, PT, R17.reuse, R0, RZ ;  /* 0x0000000011197210 */ /* 0x040fe20007ffe0ff */
[----:B------:R-:W-:-:S03]  /*08b0*/  VIADD R17, R17, 0x8 ;  /* 0x0000000811117836 */ /* 0x000fc60000000000 */
[----:B------:R-:W-:-:S05]  /*08c0*/  LEA R25, R25, R18, 0x2 ;  /* 0x0000001219197211 */ /* 0x000fca00078e10ff */
[----:B------:R-:W2:Y:S04]  /*08d0*/  LDS R26, [R25] ;  /* 0x00000000191a7984 */ /* 0x000ea80000000800 */
[----:B------:R-:W3:Y:S04]  /*08e0*/  LDS R27, [R25+0x4] ;  /* 0x00000400191b7984 */ /* 0x000ee80000000800 */
[----:B0-----:R-:W-:Y:S04]  /*08f0*/  LDS R12, [R25+0x18] ;  /* 0x00001800190c7984 */ /* 0x001fe80000000800 */
[----:B------:R-:W-:Y:S01]  /*0900*/  LDS R13, [R25+0x1c] ;  /* 0x00001c00190d7984 */ /* 0x000fe20000000800 */
[----:B--2---:R-:W-:-:S03]  /*0910*/  FFMA R15, R15, R26, R6 ;  /* 0x0000001a0f0f7223 */ /* 0x004fc60000000006 */
[----:B------:R-:W4:Y:S04]  /*0920*/  LDS R26, [R25+0x8] ;  /* 0x00000800191a7984 */ /* 0x000f280000000800 */
[----:B------:R-:W5:Y:S01]  /*0930*/  LDS R6, [R25+0xc] ;  /* 0x00000c0019067984 */ /* 0x000f620000000800 */
[----:B---3--:R-:W-:-:S03]  /*0940*/  FFMA R24, R24, R27, R15 ;  /* 0x0000001b18187223 */ /* 0x008fc6000000000f */
[----:B------:R-:W0:Y:S04]  /*0950*/  LDS R27, [R25+0x10] ;  /* 0x00001000191b7984 */ /* 0x000e280000000800 */
[----:B------:R-:W1:Y:S01]  /*0960*/  LDS R15, [R25+0x14] ;  /* 0x00001400190f7984 */ /* 0x000e620000000800 */
[----:B----4-:R-:W-:-:S04]  /*0970*/  FFMA R24, R21, R26, R24 ;  /* 0x0000001a15187223 */ /* 0x010fc80000000018 */
[----:B-----5:R-:W-:-:S04]  /*0980*/  FFMA R23, R23, R6, R24 ;  /* 0x0000000617177223 */ /* 0x020fc80000000018 */
[----:B0-----:R-:W-:-:S04]  /*0990*/  FFMA R23, R22, R27, R23 ;  /* 0x0000001b16177223 */ /* 0x001fc80000000017 */
[----:B-1----:R-:W-:-:S04]  /*09a0*/  FFMA R20, R20, R15, R23 ;  /* 0x0000000f14147223 */ /* 0x002fc80000000017 */
[----:B------:R-:W-:-:S04]  /*09b0*/  FFMA R19, R19, R12, R20 ;  /* 0x0000000c13137223 */ /* 0x000fc80000000014 */
[----:B------:R-:W-:-:S07]  /*09c0*/  FFMA R6, R14, R13, R19 ;  /* 0x0000000d0e067223 */ /* 0x000fce0000000013 */
.L_x_5:
[----:B------:R-:W-:Y:S05]  /*09d0*/  @!P2 BRA `(.L_x_4) ;  /* 0x0000000000c0a947 */ /* 0x000fea0003800000 */
[----:B------:R-:W-:Y:S01]  /*09e0*/  ISETP.NE.AND P2, PT, R10, RZ, PT ;  /* 0x000000ff0a00720c */ /* 0x000fe20003f45270 */
[----:B------:R-:W-:-:S12]  /*09f0*/  @!P1 BRA `(.L_x_6) ;  /* 0x00000000005c9947 */ /* 0x000fd80003800000 */
[----:B------:R-:W0:Y:S01]  /*0a00*/  LDC.64 R14, c[0x0][0x388] ;  /* 0x0000e200ff0e7b82 */ /* 0x000e220000000a00 */
[C---:B------:R-:W-:Y:S02]  /*0a10*/  IADD3 R19, PT, PT, R17.reuse, UR10, RZ ;  /* 0x0000000a11137c10 */ /* 0x040fe4000fffe0ff */
[----:B------:R-:W-:-:S04]  /*0a20*/  IADD3 R20, P3, PT, R17, UR10, RZ ;  /* 0x0000000a11147c10 */ /* 0x000fc8000ff7e0ff */
[----:B------:R-:W-:Y:S01]  /*0a30*/  IADD3.X R21, PT, PT, RZ, RZ, RZ, P3, !PT ;  /* 0x000000ffff157210 */ /* 0x000fe20001ffe4ff */
[----:B------:R-:W1:Y:S01]  /*0a40*/  LDC.64 R12, c[0x0][0x388] ;  /* 0x0000e200ff0c7b82 */ /* 0x000e620000000a00 */
[----:B0-----:R-:W-:-:S06]  /*0a50*/  IMAD.WIDE.U32 R14, R19, 0x4, R14 ;  /* 0x00000004130e7825 */ /* 0x001fcc00078e000e */
[----:B------:R-:W2:Y:S01]  /*0a60*/  LDG.E R15, desc[UR8][R14.64] ;  /* 0x000000080e0f7981 */ /* 0x000ea2000c1e1900 */
[----:B-1----:R-:W-:-:S04]  /*0a70*/  LEA R12, P3, R20, R12, 0x2 ;  /* 0x0000000c140c7211 */ /* 0x002fc800078610ff */
[----:B------:R-:W-:-:S05]  /*0a80*/  LEA.HI.X R13, R20, R13, R21, 0x2, P3 ;  /* 0x0000000d140d7211 */ /* 0x000fca00018f1415 */
[----:B------:R-:W3:Y:S04]  /*0a90*/  LDG.E R21, desc[UR8][R12.64+0x4] ;  /* 0x000004080c157981 */ /* 0x000ee8000c1e1900 */
[----:B------:R-:W4:Y:S04]  /*0aa0*/  LDG.E R23, desc[UR8][R12.64+0x8] ;  /* 0x000008080c177981 */ /* 0x000f28000c1e1900 */
[----:B------:R-:W5:Y:S01]  /*0ab0*/  LDG.E R25, desc[UR8][R12.64+0xc] ;  /* 0x00000c080c197981 */ /* 0x000f62000c1e1900 */
[----:B------:R-:W-:-:S05]  /*0ac0*/  IMAD.IADD R19, R17, 0x1, R0 ;  /* 0x0000000111137824 */ /* 0x000fca00078e0200 */
[----:B------:R-:W-:-:S05]  /*0ad0*/  LEA R19, R19, R18, 0x2 ;  /* 0x0000001213137211 */ /* 0x000fca00078e10ff */
[----:B------:R-:W2:Y:S04]  /*0ae0*/  LDS R20, [R19] ;  /* 0x0000000013147984 */ /* 0x000ea80000000800 */
[----:B------:R-:W3:Y:S04]  /*0af0*/  LDS R22, [R19+0x4] ;  /* 0x0000040013167984 */ /* 0x000ee80000000800 */
[----:B------:R-:W4:Y:S04]  /*0b00*/  LDS R24, [R19+0x8] ;  /* 0x0000080013187984 */ /* 0x000f280000000800 */
[----:B------:R-:W5:Y:S01]  /*0b10*/  LDS R26, [R19+0xc] ;  /* 0x00000c00131a7984 */ /* 0x000f620000000800 */
[----:B------:R-:W-:Y:S01]  /*0b20*/  IADD3 R17, PT, PT, R17, 0x4, RZ ;  /* 0x0000000411117810 */ /* 0x000fe20007ffe0ff */
[----:B--2---:R-:W-:-:S04]  /*0b30*/  FFMA R20, R15, R20, R6 ;  /* 0x000000140f147223 */ /* 0x004fc80000000006 */
[----:B---3--:R-:W-:-:S04]  /*0b40*/  FFMA R20, R21, R22, R20 ;  /* 0x0000001615147223 */ /* 0x008fc80000000014 */
[----:B----4-:R-:W-:-:S04]  /*0b50*/  FFMA R20, R23, R24, R20 ;  /* 0x0000001817147223 */ /* 0x010fc80000000014 */
[----:B-----5:R-:W-:-:S07]  /*0b60*/  FFMA R6, R25, R26, R20 ;  /* 0x0000001a19067223 */ /* 0x020fce0000000014 */
.L_x_6:
[----:B------:R-:W-:Y:S05]  /*0b70*/  @!P2 BRA `(.L_x_4) ;  /* 0x000000000058a947 */ /* 0x000fea0003800000 */
[----:B------:R-:W0:Y:S01]  /*0b80*/  LDC.64 R12, c[0x0][0x388] ;  /* 0x0000e200ff0c7b82 */ /* 0x000e220000000a00 */
[----:B------:R-:W-:-:S04]  /*0b90*/  VIADD R15, R17, UR10 ;  /* 0x0000000a110f7c36 */ /* 0x000fc80008000000 */
[----:B0-----:R-:W-:-:S06]  /*0ba0*/  IMAD.WIDE.U32 R12, R15, 0x4, R12 ;  /* 0x000000040f0c7825 */ /* 0x001fcc00078e000c */
[----:B------:R-:W2:Y:S01]  /*0bb0*/  LDG.E R13, desc[UR8][R12.64] ;  /* 0x000000080c0d7981 */ /* 0x000ea2000c1e1900 */
[----:B------:R-:W-:Y:S02]  /*0bc0*/  IADD3 R15, PT, PT, R0, R17, RZ ;  /* 0x00000011000f7210 */ /* 0x000fe40007ffe0ff */
[----:B------:R-:W-:Y:S02]  /*0bd0*/  ISETP.NE.AND P2, PT, R10, 0x1, PT ;  /* 0x000000010a00780c */ /* 0x000fe40003f45270 */
[----:B------:R-:W-:-:S05]  /*0be0*/  LEA R19, R15, R18, 0x2 ;  /* 0x000000120f137211 */ /* 0x000fca00078e10ff */
[----:B------:R-:W2:Y:S02]  /*0bf0*/  LDS R14, [R19] ;  /* 0x00000000130e7984 */ /* 0x000ea40000000800 */
[----:B--2---:R-:W-:-:S04]  /*0c00*/  FFMA R6, R13, R14, R6 ;  /* 0x0000000e0d067223 */ /* 0x004fc80000000006 */
[----:B------:R-:W-:Y:S05]  /*0c10*/  @!P2 BRA `(.L_x_4) ;  /* 0x000000000030a947 */ /* 0x000fea0003800000 */
[----:B------:R-:W0:Y:S01]  /*0c20*/  LDC.64 R12, c[0x0][0x388] ;  /* 0x0000e200ff0c7b82 */ /* 0x000e220000000a00 */
[----:B------:R-:W-:-:S04]  /*0c30*/  IADD3 R14, P2, PT, R17, UR10, RZ ;  /* 0x0000000a110e7c10 */ /* 0x000fc8000ff5e0ff */
[----:B------:R-:W-:Y:S02]  /*0c40*/  IADD3.X R15, PT, PT, RZ, RZ, RZ, P2, !PT ;  /* 0x000000ffff0f7210 */ /* 0x000fe400017fe4ff */
[----:B------:R-:W-:-:S13]  /*0c50*/  ISETP.NE.AND P2, PT, R10, 0x2, PT ;  /* 0x000000020a00780c */ /* 0x000fda0003f45270 */
[----:B------:R-:W-:Y:S01]  /*0c60*/  @P2 LDS R18, [R19+0x8] ;  /* 0x0000080013122984 */ /* 0x000fe20000000800 */
[----:B0-----:R-:W-:-:S04]  /*0c70*/  LEA R12, P3, R14, R12, 0x2 ;  /* 0x0000000c0e0c7211 */ /* 0x001fc800078610ff */
[----:B------:R-:W-:Y:S02]  /*0c80*/  LEA.HI.X R13, R14, R13, R15, 0x2, P3 ;  /* 0x0000000d0e0d7211 */ /* 0x000fe400018f140f */
[----:B------:R-:W0:Y:S04]  /*0c90*/  LDS R14, [R19+0x4] ;  /* 0x00000400130e7984 */ /* 0x000e280000000800 */
[----:B------:R-:W0:Y:S04]  /*0ca0*/  LDG.E R15, desc[UR8][R12.64+0x4] ;  /* 0x000004080c0f7981 */ /* 0x000e28000c1e1900 */
[----:B------:R-:W2:Y:S01]  /*0cb0*/  @P2 LDG.E R17, desc[UR8][R12.64+0x8] ;  /* 0x000008080c112981 */ /* 0x000ea2000c1e1900 */
[----:B0-----:R-:W-:-:S04]  /*0cc0*/  FFMA R6, R15, R14, R6 ;  /* 0x0000000e0f067223 */ /* 0x001fc80000000006 */
[----:B--2---:R-:W-:-:S07]  /*0cd0*/  @P2 FFMA R6, R17, R18, R6 ;  /* 0x0000001211062223 */ /* 0x004fce0000000006 */
.L_x_4:
[----:B------:R-:W-:Y:S05]  /*0ce0*/  BRA.U UP0, `(.L_x_7) ;  /* 0xfffffff5007c7547 */ /* 0x000fea000b83ffff */
.L_x_1:
[----:B------:R-:W-:Y:S05]  /*0cf0*/  BSYNC.RECONVERGENT B0 ;  /* 0x0000000000007941 */ /* 0x000fea0003800200 */
.L_x_0:
[----:B------:R-:W0:Y:S01]  /*0d00*/  LDCU UR4, c[0x0][0x3a8] ;  /* 0x00007500ff0477ac */ /* 0x000e220008000800 */
[----:B------:R-:W1:Y:S01]  /*0d10*/  LDCU UR5, c[0x0][0x3a4] ;  /* 0x00007480ff0577ac */ /* 0x000e620008000800 */
[----:B0-----:R-:W-:-:S04]  /*0d20*/  ISETP.GE.AND P0, PT, R2, UR4, PT ;  /* 0x0000000402007c0c */ /* 0x001fc8000bf06270 */
[----:B-1----:R-:W-:-:S13]  /*0d30*/  ISETP.GE.OR P0, PT, R5, UR5, P0 ;  /* 0x0000000505007c0c */ /* 0x002fda0008706670 */
[----:B------:R-:W0:Y:S01]  /*0d40*/  @!P0 LDC.64 R8, c[0x0][0x390] ;  /* 0x0000e400ff088b82 */ /* 0x000e220000000a00 */
[----:B------:R-:W-:-:S04]  /*0d50*/  @!P0 IMAD R3, R5, UR4, R2 ;  /* 0x0000000405038c24 */ /* 0x000fc8000f8e0202 */
[----:B0-----:R-:W-:-:S05]  /*0d60*/  @!P0 IMAD.WIDE R2, R3, 0x4, R8 ;  /* 0x0000000403028825 */ /* 0x001fca00078e0208 */
[----:B------:R-:W-:Y:S01]  /*0d70*/  @!P0 STG.E desc[UR8][R2.64], R6 ;  /* 0x0000000602008986 */ /* 0x000fe2000c101908 */
[----:B------:R-:W-:Y:S06]  /*0d80*/  BAR.SYNC.DEFER_BLOCKING 0x0 ;  /* 0x0000000000007b1d */ /* 0x000fec0000010000 */
[----:B------:R-:W-:Y:S05]  /*0d90*/  EXIT ;  /* 0x000000000000794d */ /* 0x000fea0003800000 */
.L_x_8:
[----:B------:R-:W-:-:S00]  /*0da0*/  BRA `(.L_x_8) ;  /* 0xfffffffc00fc7947 */ /* 0x000fc0000383ffff */
[----:B------:R-:W-:-:S00]  /*0db0*/  NOP ;  /* 0x0000000000007918 */ /* 0x000fc00000000000 */
        /* <DEDUP_REMOVED lines=12> */
.L_x_9:


//--------------------- .nv.shared._Z9conv2dGPUPfS_S_iiiii --------------------------
	.section	.nv.shared._Z9conv2dGPUPfS_S_iiiii,"aw",@nobits
	.sectionflags	@""
	.align	4
.nv.shared._Z9conv2dGPUPfS_S_iiiii:
	.zero		2624


//--------------------- .nv.shared.reserved.0     --------------------------
	.section	.nv.shared.reserved.0,"aw",@nobits
	.weak		__nv_reservedSMEM_offset_0_alias
	.size		__nv_reservedSMEM_offset_0_alias, 0, 64
	.other		__nv_reservedSMEM_offset_0_alias,@"STO_CUDA_RESERVED_SHARED STV_DEFAULT"
__nv_reservedSMEM_offset_0_alias:
	.zero		0
	.zero		64


//--------------------- .nv.constant0._Z9conv2dGPUPfS_S_iiiii --------------------------
	.section	.nv.constant0._Z9conv2dGPUPfS_S_iiiii,"a",@progbits
	.sectionflags	@""
	.align	4
.nv.constant0._Z9conv2dGPUPfS_S_iiiii:
	.zero		940


//--------------------- SYMBOLS --------------------------

	.type		.nv.reservedSmem.offset0,@object
	.size		.nv.reservedSmem.offset0,0x4
	.type		.nv.reservedSmem.cap,@object
	.size		.nv.reservedSmem.cap,0x4
